	.headerflags	@"EF_CUDA_TEXMODE_UNIFIED EF_CUDA_64BIT_ADDRESS EF_CUDA_ACCELERATORS EF_CUDA_SM90 EF_CUDA_VIRTUAL_SM(EF_CUDA_SM90)"
	.elftype	@"ET_EXEC"


//--------------------- .nv.info                  --------------------------
	.section	.nv.info,"",@"SHT_CUDA_INFO"
	.align	4


	//----- nvinfo : EIATTR_REGCOUNT
	.align		4
        /*0000*/ 	.byte	0x04, 0x2f
        /*0002*/ 	.short	(.L_1 - .L_0)
	.align		4
.L_0:
        /*0004*/ 	.word	index@(triton_poi_fused_cat_125)
        /*0008*/ 	.word	0x00000012


	//----- nvinfo : EIATTR_MIN_STACK_SIZE
	.align		4
.L_1:
        /*000c*/ 	.byte	0x04, 0x12
        /*000e*/ 	.short	(.L_3 - .L_2)
	.align		4
.L_2:
        /*0010*/ 	.word	index@(triton_poi_fused_cat_125)
        /*0014*/ 	.word	0x00000000


	//----- nvinfo : EIATTR_FRAME_SIZE
	.align		4
.L_3:
        /*0018*/ 	.byte	0x04, 0x11
        /*001a*/ 	.short	(.L_5 - .L_4)
	.align		4
.L_4:
        /*001c*/ 	.word	index@(triton_poi_fused_cat_125)
        /*0020*/ 	.word	0x00000000


	//----- nvinfo : EIATTR_MIN_STACK_SIZE
	.align		4
.L_5:
        /*0024*/ 	.byte	0x04, 0x12
        /*0026*/ 	.short	(.L_7 - .L_6)
	.align		4
.L_6:
        /*0028*/ 	.word	index@(triton_poi_fused_cat_125)
        /*002c*/ 	.word	0x00000000
.L_7:


//--------------------- .nv.info.triton_poi_fused_cat_125 --------------------------
	.section	.nv.info.triton_poi_fused_cat_125,"",@"SHT_CUDA_INFO"
	.sectionflags	@""
	.align	4


	//----- nvinfo : EIATTR_CUDA_API_VERSION
	.align		4
        /*0000*/ 	.byte	0x04, 0x37
        /*0002*/ 	.short	(.L_9 - .L_8)
.L_8:
        /*0004*/ 	.word	0x0000007c


	//----- nvinfo : EIATTR_KPARAM_INFO
	.align		4
.L_9:
        /*0008*/ 	.byte	0x04, 0x17
        /*000a*/ 	.short	(.L_11 - .L_10)
.L_10:
        /*000c*/ 	.word	0x00000000
        /*0010*/ 	.short	0x0004
        /*0012*/ 	.short	0x0020
        /*0014*/ 	.byte	0x00, 0xf0, 0x11, 0x00


	//----- nvinfo : EIATTR_KPARAM_INFO
	.align		4
.L_11:
        /*0018*/ 	.byte	0x04, 0x17
        /*001a*/ 	.short	(.L_13 - .L_12)
.L_12:
        /*001c*/ 	.word	0x00000000
        /*0020*/ 	.short	0x0003
        /*0022*/ 	.short	0x0018
        /*0024*/ 	.byte	0x00, 0xf4, 0x21, 0x00


	//----- nvinfo : EIATTR_KPARAM_INFO
	.align		4
.L_13:
        /*0028*/ 	.byte	0x04, 0x17
        /*002a*/ 	.short	(.L_15 - .L_14)
.L_14:
        /*002c*/ 	.word	0x00000000
        /*0030*/ 	.short	0x0002
        /*0032*/ 	.short	0x0010
        /*0034*/ 	.byte	0x00, 0xf4, 0x21, 0x00


	//----- nvinfo : EIATTR_KPARAM_INFO
	.align		4
.L_15:
        /*0038*/ 	.byte	0x04, 0x17
        /*003a*/ 	.short	(.L_17 - .L_16)
.L_16:
        /*003c*/ 	.word	0x00000000
        /*0040*/ 	.short	0x0001
        /*0042*/ 	.short	0x0008
        /*0044*/ 	.byte	0x00, 0xf4, 0x21, 0x00


	//----- nvinfo : EIATTR_KPARAM_INFO
	.align		4
.L_17:
        /*0048*/ 	.byte	0x04, 0x17
        /*004a*/ 	.short	(.L_19 - .L_18)
.L_18:
        /*004c*/ 	.word	0x00000000
        /*0050*/ 	.short	0x0000
        /*0052*/ 	.short	0x0000
        /*0054*/ 	.byte	0x00, 0xf4, 0x21, 0x00


	//----- nvinfo : EIATTR_SPARSE_MMA_MASK
	.align		4
.L_19:
        /*0058*/ 	.byte	0x03, 0x50
        /*005a*/ 	.short	0x0000


	//----- nvinfo : EIATTR_MAXREG_COUNT
	.align		4
        /*005c*/ 	.byte	0x03, 0x1b
        /*005e*/ 	.short	0x00ff


	//----- nvinfo : EIATTR_EXIT_INSTR_OFFSETS
	.align		4
        /*0060*/ 	.byte	0x04, 0x1c
        /*0062*/ 	.short	(.L_21 - .L_20)


	//   ....[0]....
.L_20:
        /*0064*/ 	.word	0x000001c0


	//   ....[1]....
        /*0068*/ 	.word	0x000001e0


	//----- nvinfo : EIATTR_REQNTID
	.align		4
.L_21:
        /*006c*/ 	.byte	0x04, 0x10
        /*006e*/ 	.short	(.L_23 - .L_22)
.L_22:
        /*0070*/ 	.word	0x00000080
        /*0074*/ 	.word	0x00000001
        /*0078*/ 	.word	0x00000001


	//----- nvinfo : EIATTR_CBANK_PARAM_SIZE
	.align		4
.L_23:
        /*007c*/ 	.byte	0x03, 0x19
        /*007e*/ 	.short	0x0024


	//----- nvinfo : EIATTR_PARAM_CBANK
	.align		4
        /*0080*/ 	.byte	0x04, 0x0a
        /*0082*/ 	.short	(.L_25 - .L_24)
	.align		4
.L_24:
        /*0084*/ 	.word	index@(.nv.constant0.triton_poi_fused_cat_125)
        /*0088*/ 	.short	0x0210
        /*008a*/ 	.short	0x0024


	//----- nvinfo : EIATTR_SW_WAR
	.align		4
.L_25:
        /*008c*/ 	.byte	0x04, 0x36
        /*008e*/ 	.short	(.L_27 - .L_26)
.L_26:
        /*0090*/ 	.word	0x00000008
.L_27:


//--------------------- .nv.callgraph             --------------------------
	.section	.nv.callgraph,"",@"SHT_CUDA_CALLGRAPH"
	.align	4
	.sectionentsize	8
	.align		4
        /*0000*/ 	.word	0x00000000
	.align		4
        /*0004*/ 	.word	0xffffffff
	.align		4
        /*0008*/ 	.word	0x00000000
	.align		4
        /*000c*/ 	.word	0xfffffffe
	.align		4
        /*0010*/ 	.word	0x00000000
	.align		4
        /*0014*/ 	.word	0xfffffffd
	.align		4
        /*0018*/ 	.word	0x00000000
	.align		4
        /*001c*/ 	.word	0xfffffffc


//--------------------- .text.triton_poi_fused_cat_125 --------------------------
	.section	.text.triton_poi_fused_cat_125,"ax",@progbits
	.align	128
        .global         triton_poi_fused_cat_125
        .type           triton_poi_fused_cat_125,@function
        .size           triton_poi_fused_cat_125,(.L_x_1 - triton_poi_fused_cat_125)
        .other          triton_poi_fused_cat_125,@"STO_CUDA_ENTRY STV_DEFAULT"
triton_poi_fused_cat_125:
.text.triton_poi_fused_cat_125:
[----:B------:R-:W0:Y:S01]  /*0000*/  LDC R1, c[0x0][0x28] ;  /* 0x00000a00ff017b82 */ /* 0x000e220000000800 */
[----:B------:R-:W1:Y:S07]  /*0010*/  S2R R0, SR_TID.X ;  /* 0x0000000000007919 */ /* 0x000e6e0000002100 */
[----:B------:R-:W2:Y:S01]  /*0020*/  LDC.64 R4, c[0x0][0x210] ;  /* 0x00008400ff047b82 */ /* 0x000ea20000000a00 */
[----:B------:R-:W-:Y:S01]  /*0030*/  CS2R R2, SRZ ;  /* 0x0000000000027805 */ /* 0x000fe2000001ff00 */
[----:B------:R-:W-:Y:S01]  /*0040*/  ULDC.64 UR4, c[0x0][0x208] ;  /* 0x0000820000047ab9 */ /* 0x000fe20000000a00 */
[----:B------:R-:W3:Y:S05]  /*0050*/  S2R R13, SR_CTAID.X ;  /* 0x00000000000d7919 */ /* 0x000eea0000002500 */
[----:B------:R-:W4:Y:S08]  /*0060*/  LDC.64 R6, c[0x0][0x218] ;  /* 0x00008600ff067b82 */ /* 0x000f300000000a00 */
[----:B------:R-:W5:Y:S08]  /*0070*/  LDC.64 R8, c[0x0][0x220] ;  /* 0x00008800ff087b82 */ /* 0x000f700000000a00 */
[----:B------:R-:W4:Y:S01]  /*0080*/  LDC.64 R10, c[0x0][0x228] ;  /* 0x00008a00ff0a7b82 */ /* 0x000f220000000a00 */
[----:B-1----:R-:W-:-:S05]  /*0090*/  IMAD.SHL.U32 R0, R0, 0x2, RZ ;  /* 0x0000000200007824 */ /* 0x002fca00078e00ff */
[----:B------:R-:W-:-:S04]  /*00a0*/  LOP3.LUT R0, R0, 0xfe, RZ, 0xc0, !PT ;  /* 0x000000fe00007812 */ /* 0x000fc800078ec0ff */
[----:B---3--:R-:W-:-:S04]  /*00b0*/  LEA R13, R13, R0, 0x8 ;  /* 0x000000000d0d7211 */ /* 0x008fc800078e40ff */
[C---:B------:R-:W-:Y:S01]  /*00c0*/  ISETP.GE.AND P0, PT, R13.reuse, 0x200, PT ;  /* 0x000002000d00780c */ /* 0x040fe20003f06270 */
[----:B--2---:R-:W-:-:S12]  /*00d0*/  IMAD.WIDE R4, R13, 0x4, R4 ;  /* 0x000000040d047825 */ /* 0x004fd800078e0204 */
[----:B------:R4:W2:Y:S01]  /*00e0*/  @!P0 LDG.E.64 R2, desc[UR4][R4.64] ;  /* 0x0000000404028981 */ /* 0x0008a2000c1e1b00 */
[----:B------:R-:W-:-:S04]  /*00f0*/  SHF.R.S32.HI R0, RZ, 0x1f, R13 ;  /* 0x0000001fff007819 */ /* 0x000fc8000001140d */
[----:B------:R-:W-:-:S04]  /*0100*/  LEA.HI R0, R0, R13, RZ, 0x7 ;  /* 0x0000000d00007211 */ /* 0x000fc800078f38ff */
[----:B------:R-:W-:Y:S02]  /*0110*/  LOP3.LUT R12, R0, 0xffffff80, RZ, 0xc0, !PT ;  /* 0xffffff80000c7812 */ /* 0x000fe400078ec0ff */
[----:B------:R-:W-:-:S03]  /*0120*/  SHF.R.S32.HI R0, RZ, 0x7, R0 ;  /* 0x00000007ff007819 */ /* 0x000fc60000011400 */
[----:B------:R-:W-:-:S04]  /*0130*/  IMAD.IADD R13, R13, 0x1, -R12 ;  /* 0x000000010d0d7824 */ /* 0x000fc800078e0a0c */
[----:B------:R-:W-:-:S04]  /*0140*/  IMAD R13, R0, 0x1500, R13 ;  /* 0x00001500000d7824 */ /* 0x000fc800078e020d */
[----:B----4-:R-:W-:Y:S01]  /*0150*/  IMAD.WIDE R4, R13, 0x4, R6 ;  /* 0x000000040d047825 */ /* 0x010fe200078e0206 */
[----:B------:R-:W-:-:S05]  /*0160*/  IADD3 R15, R12, R13, RZ ;  /* 0x0000000d0c0f7210 */ /* 0x000fca0007ffe0ff */
[----:B-----5:R-:W-:-:S04]  /*0170*/  IMAD.WIDE R6, R15, 0x4, R8 ;  /* 0x000000040f067825 */ /* 0x020fc800078e0208 */
[----:B------:R-:W-:-:S04]  /*0180*/  IMAD.IADD R9, R12, 0x1, R15 ;  /* 0x000000010c097824 */ /* 0x000fc800078e020f */
[----:B0-----:R-:W-:Y:S01]  /*0190*/  IMAD.WIDE R8, R9, 0x4, R10 ;  /* 0x0000000409087825 */ /* 0x001fe200078e020a */
[----:B--2---:R0:W-:Y:S04]  /*01a0*/  @!P0 STG.E.64 desc[UR4][R4.64], R2 ;  /* 0x0000000204008986 */ /* 0x0041e8000c101b04 */
[----:B------:R0:W-:Y:S02]  /*01b0*/  @!P0 STG.E.64 desc[UR4][R6.64], R2 ;  /* 0x0000000206008986 */ /* 0x0001e4000c101b04 */
[----:B0-----:R-:W-:Y:S05]  /*01c0*/  @P0 EXIT ;  /* 0x000000000000094d */ /* 0x001fea0003800000 */
[----:B------:R-:W-:Y:S01]  /*01d0*/  STG.E.64 desc[UR4][R8.64], R2 ;  /* 0x0000000208007986 */ /* 0x000fe2000c101b04 */
[----:B------:R-:W-:Y:S05]  /*01e0*/  EXIT ;  /* 0x000000000000794d */ /* 0x000fea0003800000 */
.L_x_0:
[----:B------:R-:W-:-:S00]  /*01f0*/  BRA `(.L_x_0) ;  /* 0xfffffffc00fc7947 */ /* 0x000fc0000383ffff */
[----:B------:R-:W-:-:S00]  /*0200*/  NOP ;  /* 0x0000000000007918 */ /* 0x000fc00000000000 */
[----:B------:R-:W-:-:S00]  /*0210*/  NOP ;  /* 0x0000000000007918 */ /* 0x000fc00000000000 */
[----:B------:R-:W-:-:S00]  /*0220*/  NOP ;  /* 0x0000000000007918 */ /* 0x000fc00000000000 */
[----:B------:R-:W-:-:S00]  /*0230*/  NOP ;  /* 0x0000000000007918 */ /* 0x000fc00000000000 */
[----:B------:R-:W-:-:S00]  /*0240*/  NOP ;  /* 0x0000000000007918 */ /* 0x000fc00000000000 */
[----:B------:R-:W-:-:S00]  /*0250*/  NOP ;  /* 0x0000000000007918 */ /* 0x000fc00000000000 */
[----:B------:R-:W-:-:S00]  /*0260*/  NOP ;  /* 0x0000000000007918 */ /* 0x000fc00000000000 */
[----:B------:R-:W-:-:S00]  /*0270*/  NOP ;  /* 0x0000000000007918 */ /* 0x000fc00000000000 */
.L_x_1:


//--------------------- .nv.constant0.triton_poi_fused_cat_125 --------------------------
	.section	.nv.constant0.triton_poi_fused_cat_125,"a",@progbits
	.sectionflags	@""
	.align	4
.nv.constant0.triton_poi_fused_cat_125:
	.zero		564
